	.headerflags	@"EF_CUDA_TEXMODE_UNIFIED EF_CUDA_64BIT_ADDRESS EF_CUDA_ACCELERATORS EF_CUDA_SM90 EF_CUDA_VIRTUAL_SM(EF_CUDA_SM90)"
	.elftype	@"ET_EXEC"


//--------------------- .nv.info                  --------------------------
	.section	.nv.info,"",@"SHT_CUDA_INFO"
	.align	4


	//----- nvinfo : EIATTR_REGCOUNT
	.align		4
        /*0000*/ 	.byte	0x04, 0x2f
        /*0002*/ 	.short	(.L_1 - .L_0)
	.align		4
.L_0:
        /*0004*/ 	.word	index@(triton_poi_fused_convolution_reflection_pad2d_relu_10)
        /*0008*/ 	.word	0x00000010


	//----- nvinfo : EIATTR_MIN_STACK_SIZE
	.align		4
.L_1:
        /*000c*/ 	.byte	0x04, 0x12
        /*000e*/ 	.short	(.L_3 - .L_2)
	.align		4
.L_2:
        /*0010*/ 	.word	index@(triton_poi_fused_convolution_reflection_pad2d_relu_10)
        /*0014*/ 	.word	0x00000000


	//----- nvinfo : EIATTR_FRAME_SIZE
	.align		4
.L_3:
        /*0018*/ 	.byte	0x04, 0x11
        /*001a*/ 	.short	(.L_5 - .L_4)
	.align		4
.L_4:
        /*001c*/ 	.word	index@(triton_poi_fused_convolution_reflection_pad2d_relu_10)
        /*0020*/ 	.word	0x00000000


	//----- nvinfo : EIATTR_MIN_STACK_SIZE
	.align		4
.L_5:
        /*0024*/ 	.byte	0x04, 0x12
        /*0026*/ 	.short	(.L_7 - .L_6)
	.align		4
.L_6:
        /*0028*/ 	.word	index@(triton_poi_fused_convolution_reflection_pad2d_relu_10)
        /*002c*/ 	.word	0x00000000
.L_7:


//--------------------- .nv.info.triton_poi_fused_convolution_reflection_pad2d_relu_10 --------------------------
	.section	.nv.info.triton_poi_fused_convolution_reflection_pad2d_relu_10,"",@"SHT_CUDA_INFO"
	.sectionflags	@""
	.align	4


	//----- nvinfo : EIATTR_CUDA_API_VERSION
	.align		4
        /*0000*/ 	.byte	0x04, 0x37
        /*0002*/ 	.short	(.L_9 - .L_8)
.L_8:
        /*0004*/ 	.word	0x0000007c


	//----- nvinfo : EIATTR_KPARAM_INFO
	.align		4
.L_9:
        /*0008*/ 	.byte	0x04, 0x17
        /*000a*/ 	.short	(.L_11 - .L_10)
.L_10:
        /*000c*/ 	.word	0x00000000
        /*0010*/ 	.short	0x0003
        /*0012*/ 	.short	0x0018
        /*0014*/ 	.byte	0x00, 0xf0, 0x11, 0x00


	//----- nvinfo : EIATTR_KPARAM_INFO
	.align		4
.L_11:
        /*0018*/ 	.byte	0x04, 0x17
        /*001a*/ 	.short	(.L_13 - .L_12)
.L_12:
        /*001c*/ 	.word	0x00000000
        /*0020*/ 	.short	0x0002
        /*0022*/ 	.short	0x0010
        /*0024*/ 	.byte	0x00, 0xf4, 0x21, 0x00


	//----- nvinfo : EIATTR_KPARAM_INFO
	.align		4
.L_13:
        /*0028*/ 	.byte	0x04, 0x17
        /*002a*/ 	.short	(.L_15 - .L_14)
.L_14:
        /*002c*/ 	.word	0x00000000
        /*0030*/ 	.short	0x0001
        /*0032*/ 	.short	0x0008
        /*0034*/ 	.byte	0x00, 0xf4, 0x21, 0x00


	//----- nvinfo : EIATTR_KPARAM_INFO
	.align		4
.L_15:
        /*0038*/ 	.byte	0x04, 0x17
        /*003a*/ 	.short	(.L_17 - .L_16)
.L_16:
        /*003c*/ 	.word	0x00000000
        /*0040*/ 	.short	0x0000
        /*0042*/ 	.short	0x0000
        /*0044*/ 	.byte	0x00, 0xf4, 0x21, 0x00


	//----- nvinfo : EIATTR_SPARSE_MMA_MASK
	.align		4
.L_17:
        /*0048*/ 	.byte	0x03, 0x50
        /*004a*/ 	.short	0x0000


	//----- nvinfo : EIATTR_MAXREG_COUNT
	.align		4
        /*004c*/ 	.byte	0x03, 0x1b
        /*004e*/ 	.short	0x00ff


	//----- nvinfo : EIATTR_EXIT_INSTR_OFFSETS
	.align		4
        /*0050*/ 	.byte	0x04, 0x1c
        /*0052*/ 	.short	(.L_19 - .L_18)


	//   ....[0]....
.L_18:
        /*0054*/ 	.word	0x00000450


	//   ....[1]....
        /*0058*/ 	.word	0x00000470


	//----- nvinfo : EIATTR_REQNTID
	.align		4
.L_19:
        /*005c*/ 	.byte	0x04, 0x10
        /*005e*/ 	.short	(.L_21 - .L_20)
.L_20:
        /*0060*/ 	.word	0x00000100
        /*0064*/ 	.word	0x00000001
        /*0068*/ 	.word	0x00000001


	//----- nvinfo : EIATTR_CBANK_PARAM_SIZE
	.align		4
.L_21:
        /*006c*/ 	.byte	0x03, 0x19
        /*006e*/ 	.short	0x001c


	//----- nvinfo : EIATTR_PARAM_CBANK
	.align		4
        /*0070*/ 	.byte	0x04, 0x0a
        /*0072*/ 	.short	(.L_23 - .L_22)
	.align		4
.L_22:
        /*0074*/ 	.word	index@(.nv.constant0.triton_poi_fused_convolution_reflection_pad2d_relu_10)
        /*0078*/ 	.short	0x0210
        /*007a*/ 	.short	0x001c


	//----- nvinfo : EIATTR_SW_WAR
	.align		4
.L_23:
        /*007c*/ 	.byte	0x04, 0x36
        /*007e*/ 	.short	(.L_25 - .L_24)
.L_24:
        /*0080*/ 	.word	0x00000008
.L_25:


//--------------------- .nv.callgraph             --------------------------
	.section	.nv.callgraph,"",@"SHT_CUDA_CALLGRAPH"
	.align	4
	.sectionentsize	8
	.align		4
        /*0000*/ 	.word	0x00000000
	.align		4
        /*0004*/ 	.word	0xffffffff
	.align		4
        /*0008*/ 	.word	0x00000000
	.align		4
        /*000c*/ 	.word	0xfffffffe
	.align		4
        /*0010*/ 	.word	0x00000000
	.align		4
        /*0014*/ 	.word	0xfffffffd
	.align		4
        /*0018*/ 	.word	0x00000000
	.align		4
        /*001c*/ 	.word	0xfffffffc


//--------------------- .text.triton_poi_fused_convolution_reflection_pad2d_relu_10 --------------------------
	.section	.text.triton_poi_fused_convolution_reflection_pad2d_relu_10,"ax",@progbits
	.align	128
        .global         triton_poi_fused_convolution_reflection_pad2d_relu_10
        .type           triton_poi_fused_convolution_reflection_pad2d_relu_10,@function
        .size           triton_poi_fused_convolution_reflection_pad2d_relu_10,(.L_x_1 - triton_poi_fused_convolution_reflection_pad2d_relu_10)
        .other          triton_poi_fused_convolution_reflection_pad2d_relu_10,@"STO_CUDA_ENTRY STV_DEFAULT"
triton_poi_fused_convolution_reflection_pad2d_relu_10:
.text.triton_poi_fused_convolution_reflection_pad2d_relu_10:
[----:B------:R-:W0:Y:S02]  /*0000*/  LDC R1, c[0x0][0x28] ;  /* 0x00000a00ff017b82 */ /* 0x000e240000000800 */
[----:B------:R-:W1:Y:S01]  /*0010*/  S2R R0, SR_TID.X ;  /* 0x0000000000007919 */ /* 0x000e620000002100 */
[----:B------:R-:W-:Y:S01]  /*0020*/  ULDC.64 UR4, c[0x0][0x208] ;  /* 0x0000820000047ab9 */ /* 0x000fe20000000a00 */
[----:B------:R-:W2:Y:S01]  /*0030*/  S2R R3, SR_CTAID.X ;  /* 0x0000000000037919 */ /* 0x000ea20000002500 */
[----:B-1----:R-:W-:-:S05]  /*0040*/  IMAD.SHL.U32 R0, R0, 0x2, RZ ;  /* 0x0000000200007824 */ /* 0x002fca00078e00ff */
[----:B------:R-:W-:-:S05]  /*0050*/  LOP3.LUT R0, R0, 0x1fe, RZ, 0xc0, !PT ;  /* 0x000001fe00007812 */ /* 0x000fca00078ec0ff */
[----:B--2---:R-:W-:-:S04]  /*0060*/  IMAD R0, R3, 0x200, R0 ;  /* 0x0000020003007824 */ /* 0x004fc800078e0200 */
[C---:B------:R-:W-:Y:S01]  /*0070*/  IMAD.HI R3, R0.reuse, 0x78787879, RZ ;  /* 0x7878787900037827 */ /* 0x040fe200078e02ff */
[----:B------:R-:W-:-:S03]  /*0080*/  ISETP.GE.AND P2, PT, R0, 0x24200, PT ;  /* 0x000242000000780c */ /* 0x000fc60003f46270 */
[----:B------:R-:W-:Y:S01]  /*0090*/  VIADD R2, R0, 0x1 ;  /* 0x0000000100027836 */ /* 0x000fe20000000000 */
[----:B------:R-:W-:-:S04]  /*00a0*/  SHF.R.U32.HI R4, RZ, 0x1f, R3 ;  /* 0x0000001fff047819 */ /* 0x000fc80000011603 */
[----:B------:R-:W-:Y:S01]  /*00b0*/  LEA.HI.SX32 R5, R3, R4, 0x1c ;  /* 0x0000000403057211 */ /* 0x000fe200078fe2ff */
[----:B------:R-:W-:-:S04]  /*00c0*/  IMAD.HI R3, R2, 0x78787879, RZ ;  /* 0x7878787902037827 */ /* 0x000fc800078e02ff */
[----:B------:R-:W-:Y:S01]  /*00d0*/  IMAD.HI R6, R5, 0x78787879, RZ ;  /* 0x7878787905067827 */ /* 0x000fe200078e02ff */
[----:B------:R-:W-:-:S04]  /*00e0*/  SHF.R.U32.HI R4, RZ, 0x1f, R3 ;  /* 0x0000001fff047819 */ /* 0x000fc80000011603 */
[----:B------:R-:W-:Y:S02]  /*00f0*/  SHF.R.U32.HI R7, RZ, 0x1f, R6 ;  /* 0x0000001fff077819 */ /* 0x000fe40000011606 */
[----:B------:R-:W-:Y:S01]  /*0100*/  LEA.HI.SX32 R4, R3, R4, 0x1c ;  /* 0x0000000403047211 */ /* 0x000fe200078fe2ff */
[----:B------:R-:W-:Y:S01]  /*0110*/  IMAD R3, R5, 0x22, RZ ;  /* 0x0000002205037824 */ /* 0x000fe200078e02ff */
[----:B------:R-:W-:Y:S01]  /*0120*/  LEA.HI.SX32 R7, R6, R7, 0x1c ;  /* 0x0000000706077211 */ /* 0x000fe200078fe2ff */
[----:B------:R-:W-:-:S03]  /*0130*/  IMAD.HI R6, R0, 0x71625345, RZ ;  /* 0x7162534500067827 */ /* 0x000fc600078e02ff */
[----:B------:R-:W-:Y:S01]  /*0140*/  LOP3.LUT R9, RZ, R3, RZ, 0x33, !PT ;  /* 0x00000003ff097212 */ /* 0x000fe200078e33ff */
[----:B------:R-:W-:Y:S01]  /*0150*/  IMAD R4, R4, 0x22, RZ ;  /* 0x0000002204047824 */ /* 0x000fe200078e02ff */
[----:B------:R-:W-:Y:S01]  /*0160*/  SHF.R.U32.HI R3, RZ, 0x1f, R6 ;  /* 0x0000001fff037819 */ /* 0x000fe20000011606 */
[----:B------:R-:W-:Y:S02]  /*0170*/  IMAD R8, R7, 0x22, RZ ;  /* 0x0000002207087824 */ /* 0x000fe400078e02ff */
[----:B------:R-:W-:Y:S01]  /*0180*/  IMAD.IADD R9, R0, 0x1, R9 ;  /* 0x0000000100097824 */ /* 0x000fe200078e0209 */
[----:B------:R-:W-:Y:S02]  /*0190*/  LOP3.LUT R7, RZ, R4, RZ, 0x33, !PT ;  /* 0x00000004ff077212 */ /* 0x000fe400078e33ff */
[----:B------:R-:W-:Y:S02]  /*01a0*/  LOP3.LUT R8, RZ, R8, RZ, 0x33, !PT ;  /* 0x00000008ff087212 */ /* 0x000fe400078e33ff */
[----:B------:R-:W-:Y:S01]  /*01b0*/  IABS R9, R9 ;  /* 0x0000000900097213 */ /* 0x000fe20000000000 */
[----:B------:R-:W-:Y:S01]  /*01c0*/  IMAD.IADD R7, R2, 0x1, R7 ;  /* 0x0000000102077824 */ /* 0x000fe200078e0207 */
[----:B------:R-:W-:Y:S01]  /*01d0*/  LEA.HI.SX32 R6, R6, R3, 0x17 ;  /* 0x0000000306067211 */ /* 0x000fe200078fbaff */
[----:B------:R-:W-:Y:S01]  /*01e0*/  IMAD.IADD R8, R5, 0x1, R8 ;  /* 0x0000000105087824 */ /* 0x000fe200078e0208 */
[----:B------:R-:W-:Y:S01]  /*01f0*/  IADD3 R9, R9, -0x1f, RZ ;  /* 0xffffffe109097810 */ /* 0x000fe20007ffe0ff */
[----:B------:R-:W1:Y:S01]  /*0200*/  LDC.64 R4, c[0x0][0x210] ;  /* 0x00008400ff047b82 */ /* 0x000e620000000a00 */
[----:B------:R-:W-:-:S02]  /*0210*/  IABS R7, R7 ;  /* 0x0000000700077213 */ /* 0x000fc40000000000 */
[----:B------:R-:W-:Y:S02]  /*0220*/  IABS R10, R8 ;  /* 0x00000008000a7213 */ /* 0x000fe40000000000 */
[----:B------:R-:W-:Y:S01]  /*0230*/  IABS R11, R9 ;  /* 0x00000009000b7213 */ /* 0x000fe20000000000 */
[----:B------:R-:W-:Y:S01]  /*0240*/  IMAD.MOV.U32 R8, RZ, RZ, R7 ;  /* 0x000000ffff087224 */ /* 0x000fe200078e0007 */
[----:B------:R-:W-:Y:S01]  /*0250*/  LEA.HI R7, R6, R6, RZ, 0x5 ;  /* 0x0000000606077211 */ /* 0x000fe200078f28ff */
[----:B------:R-:W2:Y:S01]  /*0260*/  LDC.64 R2, c[0x0][0x218] ;  /* 0x00008600ff027b82 */ /* 0x000ea20000000a00 */
[----:B------:R-:W-:Y:S02]  /*0270*/  VIADD R9, R10, 0xffffffe1 ;  /* 0xffffffe10a097836 */ /* 0x000fe40000000000 */
[----:B------:R-:W-:Y:S01]  /*0280*/  VIADD R8, R8, 0xffffffe1 ;  /* 0xffffffe108087836 */ /* 0x000fe20000000000 */
[----:B------:R-:W-:Y:S02]  /*0290*/  LOP3.LUT R7, R7, 0xffffffe0, RZ, 0xc0, !PT ;  /* 0xffffffe007077812 */ /* 0x000fe400078ec0ff */
[----:B------:R-:W-:-:S02]  /*02a0*/  IABS R12, R9 ;  /* 0x00000009000c7213 */ /* 0x000fc40000000000 */
[----:B------:R-:W-:Y:S02]  /*02b0*/  IABS R10, R8 ;  /* 0x00000008000a7213 */ /* 0x000fe40000000000 */
[----:B------:R-:W-:-:S03]  /*02c0*/  LEA R8, R6, 0x3ff, 0xa ;  /* 0x000003ff06087811 */ /* 0x000fc600078e50ff */
[----:B------:R-:W-:Y:S02]  /*02d0*/  IMAD.MOV.U32 R9, RZ, RZ, R10 ;  /* 0x000000ffff097224 */ /* 0x000fe400078e000a */
[C---:B------:R-:W-:Y:S01]  /*02e0*/  IMAD.IADD R10, R8.reuse, 0x1, -R11 ;  /* 0x00000001080a7824 */ /* 0x040fe200078e0a0b */
[----:B------:R-:W-:Y:S01]  /*02f0*/  MOV R11, R12 ;  /* 0x0000000c000b7202 */ /* 0x000fe20000000f00 */
[----:B------:R-:W-:Y:S01]  /*0300*/  IMAD.IADD R8, R8, 0x1, -R9 ;  /* 0x0000000108087824 */ /* 0x000fe200078e0a09 */
[----:B------:R-:W-:Y:S01]  /*0310*/  CS2R R12, SRZ ;  /* 0x00000000000c7805 */ /* 0x000fe2000001ff00 */
[----:B------:R-:W-:Y:S02]  /*0320*/  IMAD.IADD R9, R6, 0x1, -R7 ;  /* 0x0000000106097824 */ /* 0x000fe400078e0a07 */
[C---:B------:R-:W-:Y:S02]  /*0330*/  IMAD R7, R11.reuse, -0x20, R10 ;  /* 0xffffffe00b077824 */ /* 0x040fe400078e020a */
[----:B------:R-:W-:-:S02]  /*0340*/  IMAD R11, R11, -0x20, R8 ;  /* 0xffffffe00b0b7824 */ /* 0x000fc400078e0208 */
[----:B-1----:R-:W-:-:S04]  /*0350*/  IMAD.WIDE R6, R7, 0x4, R4 ;  /* 0x0000000407067825 */ /* 0x002fc800078e0204 */
[----:B------:R-:W-:Y:S01]  /*0360*/  IMAD.WIDE R4, R11, 0x4, R4 ;  /* 0x000000040b047825 */ /* 0x000fe200078e0204 */
[----:B------:R-:W-:-:S03]  /*0370*/  CS2R R10, SRZ ;  /* 0x00000000000a7805 */ /* 0x000fc6000001ff00 */
[----:B--2---:R-:W-:Y:S02]  /*0380*/  IMAD.WIDE R2, R9, 0x4, R2 ;  /* 0x0000000409027825 */ /* 0x004fe400078e0202 */
[----:B------:R-:W1:Y:S01]  /*0390*/  LDC.64 R8, c[0x0][0x220] ;  /* 0x00008800ff087b82 */ /* 0x000e620000000a00 */
[----:B------:R-:W2:Y:S04]  /*03a0*/  @!P2 LDG.E.EL R10, desc[UR4][R6.64] ;  /* 0x00000004060aa981 */ /* 0x000ea8000c2e1900 */
[----:B------:R-:W2:Y:S04]  /*03b0*/  @!P2 LDG.E.EL R13, desc[UR4][R2.64] ;  /* 0x00000004020da981 */ /* 0x000ea8000c2e1900 */
[----:B------:R-:W3:Y:S04]  /*03c0*/  @!P2 LDG.E.EL R11, desc[UR4][R4.64] ;  /* 0x00000004040ba981 */ /* 0x000ee8000c2e1900 */
[----:B------:R-:W3:Y:S01]  /*03d0*/  @!P2 LDG.E.EL R12, desc[UR4][R2.64] ;  /* 0x00000004020ca981 */ /* 0x000ee2000c2e1900 */
[----:B-1----:R-:W-:Y:S01]  /*03e0*/  IMAD.WIDE R8, R0, 0x4, R8 ;  /* 0x0000000400087825 */ /* 0x002fe200078e0208 */
[----:B--2---:R-:W-:-:S03]  /*03f0*/  FSETP.GEU.AND P0, PT, R10, -R13, PT ;  /* 0x8000000d0a00720b */ /* 0x004fc60003f0e000 */
[----:B------:R-:W-:-:S05]  /*0400*/  FADD R10, R13, R10 ;  /* 0x0000000a0d0a7221 */ /* 0x000fca0000000000 */
[----:B------:R-:W-:Y:S01]  /*0410*/  FSEL R10, R10, RZ, P0 ;  /* 0x000000ff0a0a7208 */ /* 0x000fe20000000000 */
[----:B---3--:R-:W-:Y:S01]  /*0420*/  FADD R13, R12, R11 ;  /* 0x0000000b0c0d7221 */ /* 0x008fe20000000000 */
[----:B------:R-:W-:-:S04]  /*0430*/  FSETP.GEU.AND P1, PT, R11, -R12, PT ;  /* 0x8000000c0b00720b */ /* 0x000fc80003f2e000 */
[----:B------:R-:W-:Y:S01]  /*0440*/  FSEL R11, R13, RZ, P1 ;  /* 0x000000ff0d0b7208 */ /* 0x000fe20000800000 */
[----:B------:R-:W-:Y:S08]  /*0450*/  @P2 EXIT ;  /* 0x000000000000294d */ /* 0x000ff00003800000 */
[----:B------:R-:W-:Y:S01]  /*0460*/  STG.E.64 desc[UR4][R8.64], R10 ;  /* 0x0000000a08007986 */ /* 0x000fe2000c101b04 */
[----:B------:R-:W-:Y:S05]  /*0470*/  EXIT ;  /* 0x000000000000794d */ /* 0x000fea0003800000 */
.L_x_0:
[----:B------:R-:W-:-:S00]  /*0480*/  BRA `(.L_x_0) ;  /* 0xfffffffc00fc7947 */ /* 0x000fc0000383ffff */
[----:B------:R-:W-:-:S00]  /*0490*/  NOP ;  /* 0x0000000000007918 */ /* 0x000fc00000000000 */
        /* <DEDUP_REMOVED lines=14> */
.L_x_1:


//--------------------- .nv.constant0.triton_poi_fused_convolution_reflection_pad2d_relu_10 --------------------------
	.section	.nv.constant0.triton_poi_fused_convolution_reflection_pad2d_relu_10,"a",@progbits
	.sectionflags	@""
	.align	4
.nv.constant0.triton_poi_fused_convolution_reflection_pad2d_relu_10:
	.zero		556
